	.headerflags	@"EF_CUDA_TEXMODE_UNIFIED EF_CUDA_64BIT_ADDRESS EF_CUDA_ACCELERATORS EF_CUDA_SM90 EF_CUDA_VIRTUAL_SM(EF_CUDA_SM90)"
	.elftype	@"ET_EXEC"


//--------------------- .nv.info                  --------------------------
	.section	.nv.info,"",@"SHT_CUDA_INFO"
	.align	4


	//----- nvinfo : EIATTR_REGCOUNT
	.align		4
        /*0000*/ 	.byte	0x04, 0x2f
        /*0002*/ 	.short	(.L_2 - .L_1)
	.align		4
.L_1:
        /*0004*/ 	.word	index@(triton_per_fused_add_convolution_native_group_norm_30)
        /*0008*/ 	.word	0x00000018


	//----- nvinfo : EIATTR_MIN_STACK_SIZE
	.align		4
.L_2:
        /*000c*/ 	.byte	0x04, 0x12
        /*000e*/ 	.short	(.L_4 - .L_3)
	.align		4
.L_3:
        /*0010*/ 	.word	index@(triton_per_fused_add_convolution_native_group_norm_30)
        /*0014*/ 	.word	0x00000000


	//----- nvinfo : EIATTR_FRAME_SIZE
	.align		4
.L_4:
        /*0018*/ 	.byte	0x04, 0x11
        /*001a*/ 	.short	(.L_6 - .L_5)
	.align		4
.L_5:
        /*001c*/ 	.word	index@(triton_per_fused_add_convolution_native_group_norm_30)
        /*0020*/ 	.word	0x00000000


	//----- nvinfo : EIATTR_MIN_STACK_SIZE
	.align		4
.L_6:
        /*0024*/ 	.byte	0x04, 0x12
        /*0026*/ 	.short	(.L_8 - .L_7)
	.align		4
.L_7:
        /*0028*/ 	.word	index@(triton_per_fused_add_convolution_native_group_norm_30)
        /*002c*/ 	.word	0x00000000
.L_8:


//--------------------- .nv.info.triton_per_fused_add_convolution_native_group_norm_30 --------------------------
	.section	.nv.info.triton_per_fused_add_convolution_native_group_norm_30,"",@"SHT_CUDA_INFO"
	.sectionflags	@""
	.align	4


	//----- nvinfo : EIATTR_CUDA_API_VERSION
	.align		4
        /*0000*/ 	.byte	0x04, 0x37
        /*0002*/ 	.short	(.L_10 - .L_9)
.L_9:
        /*0004*/ 	.word	0x0000007c


	//----- nvinfo : EIATTR_KPARAM_INFO
	.align		4
.L_10:
        /*0008*/ 	.byte	0x04, 0x17
        /*000a*/ 	.short	(.L_12 - .L_11)
.L_11:
        /*000c*/ 	.word	0x00000000
        /*0010*/ 	.short	0x0006
        /*0012*/ 	.short	0x002c
        /*0014*/ 	.byte	0x00, 0xf0, 0x11, 0x00


	//----- nvinfo : EIATTR_KPARAM_INFO
	.align		4
.L_12:
        /*0018*/ 	.byte	0x04, 0x17
        /*001a*/ 	.short	(.L_14 - .L_13)
.L_13:
        /*001c*/ 	.word	0x00000000
        /*0020*/ 	.short	0x0005
        /*0022*/ 	.short	0x0028
        /*0024*/ 	.byte	0x00, 0xf0, 0x11, 0x00


	//----- nvinfo : EIATTR_KPARAM_INFO
	.align		4
.L_14:
        /*0028*/ 	.byte	0x04, 0x17
        /*002a*/ 	.short	(.L_16 - .L_15)
.L_15:
        /*002c*/ 	.word	0x00000000
        /*0030*/ 	.short	0x0004
        /*0032*/ 	.short	0x0020
        /*0034*/ 	.byte	0x00, 0xf4, 0x21, 0x00


	//----- nvinfo : EIATTR_KPARAM_INFO
	.align		4
.L_16:
        /*0038*/ 	.byte	0x04, 0x17
        /*003a*/ 	.short	(.L_18 - .L_17)
.L_17:
        /*003c*/ 	.word	0x00000000
        /*0040*/ 	.short	0x0003
        /*0042*/ 	.short	0x0018
        /*0044*/ 	.byte	0x00, 0xf4, 0x21, 0x00


	//----- nvinfo : EIATTR_KPARAM_INFO
	.align		4
.L_18:
        /*0048*/ 	.byte	0x04, 0x17
        /*004a*/ 	.short	(.L_20 - .L_19)
.L_19:
        /*004c*/ 	.word	0x00000000
        /*0050*/ 	.short	0x0002
        /*0052*/ 	.short	0x0010
        /*0054*/ 	.byte	0x00, 0xf4, 0x21, 0x00


	//----- nvinfo : EIATTR_KPARAM_INFO
	.align		4
.L_20:
        /*0058*/ 	.byte	0x04, 0x17
        /*005a*/ 	.short	(.L_22 - .L_21)
.L_21:
        /*005c*/ 	.word	0x00000000
        /*0060*/ 	.short	0x0001
        /*0062*/ 	.short	0x0008
        /*0064*/ 	.byte	0x00, 0xf4, 0x21, 0x00


	//----- nvinfo : EIATTR_KPARAM_INFO
	.align		4
.L_22:
        /*0068*/ 	.byte	0x04, 0x17
        /*006a*/ 	.short	(.L_24 - .L_23)
.L_23:
        /*006c*/ 	.word	0x00000000
        /*0070*/ 	.short	0x0000
        /*0072*/ 	.short	0x0000
        /*0074*/ 	.byte	0x00, 0xf4, 0x21, 0x00


	//----- nvinfo : EIATTR_SPARSE_MMA_MASK
	.align		4
.L_24:
        /*0078*/ 	.byte	0x03, 0x50
        /*007a*/ 	.short	0x0000


	//----- nvinfo : EIATTR_MAXREG_COUNT
	.align		4
        /*007c*/ 	.byte	0x03, 0x1b
        /*007e*/ 	.short	0x00ff


	//----- nvinfo : EIATTR_COOP_GROUP_MASK_REGIDS
	.align		4
        /*0080*/ 	.byte	0x04, 0x29
        /*0082*/ 	.short	(.L_26 - .L_25)


	//   ....[0]....
.L_25:
        /*0084*/ 	.word	0xffffffff


	//   ....[1]....
        /*0088*/ 	.word	0xffffffff


	//   ....[2]....
        /*008c*/ 	.word	0xffffffff


	//   ....[3]....
        /*0090*/ 	.word	0xffffffff


	//   ....[4]....
        /*0094*/ 	.word	0xffffffff


	//   ....[5]....
        /*0098*/ 	.word	0xffffffff


	//   ....[6]....
        /*009c*/ 	.word	0xffffffff


	//   ....[7]....
        /*00a0*/ 	.word	0xffffffff


	//   ....[8]....
        /*00a4*/ 	.word	0xffffffff


	//   ....[9]....
        /*00a8*/ 	.word	0xffffffff


	//   ....[10]....
        /*00ac*/ 	.word	0xffffffff


	//   ....[11]....
        /*00b0*/ 	.word	0xffffffff


	//----- nvinfo : EIATTR_COOP_GROUP_INSTR_OFFSETS
	.align		4
.L_26:
        /*00b4*/ 	.byte	0x04, 0x28
        /*00b6*/ 	.short	(.L_28 - .L_27)


	//   ....[0]....
.L_27:
        /*00b8*/ 	.word	0x00000280


	//   ....[1]....
        /*00bc*/ 	.word	0x000002a0


	//   ....[2]....
        /*00c0*/ 	.word	0x000002c0


	//   ....[3]....
        /*00c4*/ 	.word	0x000002e0


	//   ....[4]....
        /*00c8*/ 	.word	0x00000300


	//   ....[5]....
        /*00cc*/ 	.word	0x000003a0


	//   ....[6]....
        /*00d0*/ 	.word	0x00000490


	//   ....[7]....
        /*00d4*/ 	.word	0x000004b0


	//   ....[8]....
        /*00d8*/ 	.word	0x000004d0


	//   ....[9]....
        /*00dc*/ 	.word	0x000004f0


	//   ....[10]....
        /*00e0*/ 	.word	0x00000510


	//   ....[11]....
        /*00e4*/ 	.word	0x00000590


	//----- nvinfo : EIATTR_EXIT_INSTR_OFFSETS
	.align		4
.L_28:
        /*00e8*/ 	.byte	0x04, 0x1c
        /*00ea*/ 	.short	(.L_30 - .L_29)


	//   ....[0]....
.L_29:
        /*00ec*/ 	.word	0x00000680


	//   ....[1]....
        /*00f0*/ 	.word	0x000006a0


	//----- nvinfo : EIATTR_REQNTID
	.align		4
.L_30:
        /*00f4*/ 	.byte	0x04, 0x10
        /*00f6*/ 	.short	(.L_32 - .L_31)
.L_31:
        /*00f8*/ 	.word	0x00000040
        /*00fc*/ 	.word	0x00000001
        /*0100*/ 	.word	0x00000001


	//----- nvinfo : EIATTR_CBANK_PARAM_SIZE
	.align		4
.L_32:
        /*0104*/ 	.byte	0x03, 0x19
        /*0106*/ 	.short	0x0030


	//----- nvinfo : EIATTR_PARAM_CBANK
	.align		4
        /*0108*/ 	.byte	0x04, 0x0a
        /*010a*/ 	.short	(.L_34 - .L_33)
	.align		4
.L_33:
        /*010c*/ 	.word	index@(.nv.constant0.triton_per_fused_add_convolution_native_group_norm_30)
        /*0110*/ 	.short	0x0210
        /*0112*/ 	.short	0x0030


	//----- nvinfo : EIATTR_SW_WAR
	.align		4
.L_34:
        /*0114*/ 	.byte	0x04, 0x36
        /*0116*/ 	.short	(.L_36 - .L_35)
.L_35:
        /*0118*/ 	.word	0x00000008
.L_36:


//--------------------- .nv.callgraph             --------------------------
	.section	.nv.callgraph,"",@"SHT_CUDA_CALLGRAPH"
	.align	4
	.sectionentsize	8
	.align		4
        /*0000*/ 	.word	0x00000000
	.align		4
        /*0004*/ 	.word	0xffffffff
	.align		4
        /*0008*/ 	.word	0x00000000
	.align		4
        /*000c*/ 	.word	0xfffffffe
	.align		4
        /*0010*/ 	.word	0x00000000
	.align		4
        /*0014*/ 	.word	0xfffffffd
	.align		4
        /*0018*/ 	.word	0x00000000
	.align		4
        /*001c*/ 	.word	0xfffffffc


//--------------------- .nv.constant4             --------------------------
	.section	.nv.constant4,"a",@progbits
	.align	8
	.align		8
.nv.constant4:
        /*0000*/ 	.dword	_$_str


//--------------------- .text.triton_per_fused_add_convolution_native_group_norm_30 --------------------------
	.section	.text.triton_per_fused_add_convolution_native_group_norm_30,"ax",@progbits
	.sectionflags	@"SHF_BARRIERS=1"
	.align	128
        .global         triton_per_fused_add_convolution_native_group_norm_30
        .type           triton_per_fused_add_convolution_native_group_norm_30,@function
        .size           triton_per_fused_add_convolution_native_group_norm_30,(.L_x_1 - triton_per_fused_add_convolution_native_group_norm_30)
        .other          triton_per_fused_add_convolution_native_group_norm_30,@"STO_CUDA_ENTRY STV_DEFAULT"
triton_per_fused_add_convolution_native_group_norm_30:
.text.triton_per_fused_add_convolution_native_group_norm_30:
[----:B------:R-:W0:Y:S02]  /*0000*/  LDC R1, c[0x0][0x28] ;  /* 0x00000a00ff017b82 */ /* 0x000e240000000800 */
[----:B------:R-:W1:Y:S01]  /*0010*/  S2R R12, SR_CTAID.X ;  /* 0x00000000000c7919 */ /* 0x000e620000002500 */
[----:B------:R-:W2:Y:S01]  /*0020*/  LDC.64 R6, c[0x0][0x228] ;  /* 0x00008a00ff067b82 */ /* 0x000ea20000000a00 */
[----:B------:R-:W-:Y:S01]  /*0030*/  ULDC.64 UR6, c[0x0][0x208] ;  /* 0x0000820000067ab9 */ /* 0x000fe20000000a00 */
[----:B------:R-:W3:Y:S06]  /*0040*/  S2R R15, SR_TID.X ;  /* 0x00000000000f7919 */ /* 0x000eec0000002100 */
[----:B------:R-:W4:Y:S08]  /*0050*/  LDC.64 R2, c[0x0][0x210] ;  /* 0x00008400ff027b82 */ /* 0x000f300000000a00 */
[----:B------:R-:W5:Y:S01]  /*0060*/  LDC.64 R4, c[0x0][0x220] ;  /* 0x00008800ff047b82 */ /* 0x000f620000000a00 */
[----:B-1----:R-:W-:-:S04]  /*0070*/  SHF.R.S32.HI R9, RZ, 0x1f, R12 ;  /* 0x0000001fff097819 */ /* 0x002fc8000001140c */
[----:B------:R-:W-:Y:S02]  /*0080*/  LEA.HI R9, R9, R12, RZ, 0x5 ;  /* 0x0000000c09097211 */ /* 0x000fe400078f28ff */
[----:B---3--:R-:W-:Y:S02]  /*0090*/  SHF.L.U32 R13, R15, 0x2, RZ ;  /* 0x000000020f0d7819 */ /* 0x008fe400000006ff */
[----:B------:R-:W-:Y:S02]  /*00a0*/  LOP3.LUT R9, R9, 0xfffffe0, RZ, 0xc0, !PT ;  /* 0x0fffffe009097812 */ /* 0x000fe400078ec0ff */
[----:B------:R-:W-:Y:S02]  /*00b0*/  SHF.R.U32.HI R8, RZ, 0x4, R13 ;  /* 0x00000004ff087819 */ /* 0x000fe4000001160d */
[----:B------:R-:W-:Y:S02]  /*00c0*/  IADD3 R10, -R9, R12, RZ ;  /* 0x0000000c090a7210 */ /* 0x000fe40007ffe1ff */
[----:B------:R-:W-:-:S02]  /*00d0*/  SGXT.U32 R8, R8, 0x4 ;  /* 0x000000040808781a */ /* 0x000fc40000000000 */
[----:B------:R-:W-:Y:S02]  /*00e0*/  SHF.L.U32 R11, R10, 0x4, RZ ;  /* 0x000000040a0b7819 */ /* 0x000fe400000006ff */
[----:B------:R-:W-:Y:S02]  /*00f0*/  LOP3.LUT R9, R13, 0xfc, RZ, 0xc0, !PT ;  /* 0x000000fc0d097812 */ /* 0x000fe400078ec0ff */
[----:B------:R-:W-:Y:S02]  /*0100*/  LOP3.LUT R11, R11, R8, RZ, 0xfc, !PT ;  /* 0x000000080b0b7212 */ /* 0x000fe400078efcff */
[----:B------:R-:W-:-:S03]  /*0110*/  LEA R9, R12, R9, 0x8 ;  /* 0x000000090c097211 */ /* 0x000fc600078e40ff */
[----:B--2---:R-:W-:-:S04]  /*0120*/  IMAD.WIDE R18, R11, 0x4, R6 ;  /* 0x000000040b127825 */ /* 0x004fc800078e0206 */
[C---:B----4-:R-:W-:Y:S02]  /*0130*/  IMAD.WIDE R2, R9.reuse, 0x4, R2 ;  /* 0x0000000409027825 */ /* 0x050fe400078e0202 */
[----:B------:R-:W2:Y:S02]  /*0140*/  LDG.E.EL R18, desc[UR6][R18.64] ;  /* 0x0000000612127981 */ /* 0x000ea4000c2e1900 */
[----:B-----5:R-:W-:Y:S02]  /*0150*/  IMAD.WIDE R16, R9, 0x4, R4 ;  /* 0x0000000409107825 */ /* 0x020fe400078e0204 */
[----:B------:R-:W2:Y:S04]  /*0160*/  LDG.E.128 R4, desc[UR6][R2.64] ;  /* 0x0000000602047981 */ /* 0x000ea8000c1e1d00 */
[----:B------:R-:W3:Y:S01]  /*0170*/  LDG.E.128 R8, desc[UR6][R16.64] ;  /* 0x0000000610087981 */ /* 0x000ee2000c1e1d00 */
[----:B------:R-:W1:Y:S01]  /*0180*/  S2UR UR5, SR_CgaCtaId ;  /* 0x00000000000579c3 */ /* 0x000e620000008800 */
[C---:B------:R-:W-:Y:S01]  /*0190*/  LOP3.LUT P1, RZ, R15.reuse, 0x1f, RZ, 0xc0, !PT ;  /* 0x0000001f0fff7812 */ /* 0x040fe2000782c0ff */
[----:B------:R-:W-:Y:S01]  /*01a0*/  UMOV UR4, 0x400 ;  /* 0x0000040000047882 */ /* 0x000fe20000000000 */
[----:B------:R-:W-:Y:S01]  /*01b0*/  ISETP.GE.AND P2, PT, R15, 0x2, PT ;  /* 0x000000020f00780c */ /* 0x000fe20003f46270 */
[----:B-1----:R-:W-:Y:S01]  /*01c0*/  UPRMT UR4, UR5, 0x654, UR4 ;  /* 0x0000065405047896 */ /* 0x002fe20008000004 */
[--C-:B--2---:R-:W-:Y:S01]  /*01d0*/  FADD R20, R5, R18.reuse ;  /* 0x0000001205147221 */ /* 0x104fe20000000000 */
[--C-:B------:R-:W-:Y:S01]  /*01e0*/  FADD R5, R4, R18.reuse ;  /* 0x0000001204057221 */ /* 0x100fe20000000000 */
[----:B------:R-:W-:-:S02]  /*01f0*/  FADD R21, R6, R18 ;  /* 0x0000001206157221 */ /* 0x000fc40000000000 */
[----:B---3--:R-:W-:Y:S01]  /*0200*/  FADD R9, R9, R20 ;  /* 0x0000001409097221 */ /* 0x008fe20000000000 */
[----:B------:R-:W-:Y:S01]  /*0210*/  FADD R8, R8, R5 ;  /* 0x0000000508087221 */ /* 0x000fe20000000000 */
[----:B------:R-:W-:Y:S01]  /*0220*/  FADD R4, R7, R18 ;  /* 0x0000001207047221 */ /* 0x000fe20000000000 */
[----:B------:R-:W-:Y:S02]  /*0230*/  FADD R10, R10, R21 ;  /* 0x000000150a0a7221 */ /* 0x000fe40000000000 */
[----:B------:R-:W-:Y:S01]  /*0240*/  FADD R5, R9, R8 ;  /* 0x0000000809057221 */ /* 0x000fe20000000000 */
[----:B------:R-:W-:-:S03]  /*0250*/  FADD R11, R11, R4 ;  /* 0x000000040b0b7221 */ /* 0x000fc60000000000 */
[----:B------:R-:W-:-:S04]  /*0260*/  FADD R4, R10, R5 ;  /* 0x000000050a047221 */ /* 0x000fc80000000000 */
[----:B------:R-:W-:-:S05]  /*0270*/  FADD R4, R11, R4 ;  /* 0x000000040b047221 */ /* 0x000fca0000000000 */
[----:B------:R-:W1:Y:S02]  /*0280*/  SHFL.BFLY PT, R5, R4, 0x10, 0x1f ;  /* 0x0e001f0004057f89 */ /* 0x000e6400000e0000 */
[----:B-1----:R-:W-:-:S05]  /*0290*/  FADD R5, R4, R5 ;  /* 0x0000000504057221 */ /* 0x002fca0000000000 */
[----:B------:R-:W1:Y:S02]  /*02a0*/  SHFL.BFLY PT, R6, R5, 0x8, 0x1f ;  /* 0x0d001f0005067f89 */ /* 0x000e6400000e0000 */
[----:B-1----:R-:W-:-:S05]  /*02b0*/  FADD R6, R5, R6 ;  /* 0x0000000605067221 */ /* 0x002fca0000000000 */
[----:B------:R-:W1:Y:S02]  /*02c0*/  SHFL.BFLY PT, R7, R6, 0x4, 0x1f ;  /* 0x0c801f0006077f89 */ /* 0x000e6400000e0000 */
[----:B-1----:R-:W-:-:S05]  /*02d0*/  FADD R7, R6, R7 ;  /* 0x0000000706077221 */ /* 0x002fca0000000000 */
[----:B------:R-:W1:Y:S02]  /*02e0*/  SHFL.BFLY PT, R16, R7, 0x2, 0x1f ;  /* 0x0c401f0007107f89 */ /* 0x000e6400000e0000 */
[----:B-1----:R-:W-:-:S05]  /*02f0*/  FADD R16, R7, R16 ;  /* 0x0000001007107221 */ /* 0x002fca0000000000 */
[----:B------:R-:W1:Y:S01]  /*0300*/  SHFL.BFLY PT, R17, R16, 0x1, 0x1f ;  /* 0x0c201f0010117f89 */ /* 0x000e6200000e0000 */
[----:B------:R-:W-:-:S04]  /*0310*/  SHF.R.U32.HI R5, RZ, 0x3, R15 ;  /* 0x00000003ff057819 */ /* 0x000fc8000001160f */
[----:B------:R-:W-:Y:S01]  /*0320*/  LOP3.LUT R5, R5, 0x4, RZ, 0xc0, !PT ;  /* 0x0000000405057812 */ /* 0x000fe200078ec0ff */
[----:B-1----:R-:W-:-:S05]  /*0330*/  FADD R4, R16, R17 ;  /* 0x0000001110047221 */ /* 0x002fca0000000000 */
[----:B------:R-:W-:Y:S01]  /*0340*/  @!P1 STS [R5+UR4], R4 ;  /* 0x0000000405009988 */ /* 0x000fe20008000804 */
[----:B------:R-:W-:Y:S06]  /*0350*/  BAR.SYNC.DEFER_BLOCKING 0x0 ;  /* 0x0000000000007b1d */ /* 0x000fec0000010000 */
[----:B------:R-:W1:Y:S01]  /*0360*/  @!P2 LDS R0, [R13+UR4] ;  /* 0x000000040d00a984 */ /* 0x000e620008000800 */
[----:B------:R-:W-:-:S04]  /*0370*/  LOP3.LUT R6, R15, 0x1, RZ, 0xc0, !PT ;  /* 0x000000010f067812 */ /* 0x000fc800078ec0ff */
[----:B------:R-:W-:-:S04]  /*0380*/  ISETP.NE.U32.AND P0, PT, R6, 0x1, PT ;  /* 0x000000010600780c */ /* 0x000fc80003f05070 */
[----:B------:R-:W-:Y:S01]  /*0390*/  ISETP.LT.AND P0, PT, R15, 0x2, P0 ;  /* 0x000000020f00780c */ /* 0x000fe20000701270 */
[----:B-1----:R-:W1:Y:S02]  /*03a0*/  SHFL.BFLY PT, R7, R0, 0x1, 0x1f ;  /* 0x0c201f0000077f89 */ /* 0x002e6400000e0000 */
[----:B-1----:R-:W-:-:S10]  /*03b0*/  FADD R6, R0, R7 ;  /* 0x0000000700067221 */ /* 0x002fd40000000000 */
[----:B------:R-:W-:Y:S01]  /*03c0*/  @P0 STS [R13+UR4], R6 ;  /* 0x000000060d000988 */ /* 0x000fe20008000804 */
[----:B------:R-:W-:Y:S06]  /*03d0*/  BAR.SYNC.DEFER_BLOCKING 0x0 ;  /* 0x0000000000007b1d */ /* 0x000fec0000010000 */
[----:B------:R-:W1:Y:S02]  /*03e0*/  LDS R7, [UR4] ;  /* 0x00000004ff077984 */ /* 0x000e640008000800 */
[----:B-1----:R-:W-:-:S04]  /*03f0*/  FADD R4, RZ, R7 ;  /* 0x00000007ff047221 */ /* 0x002fc80000000000 */
[----:B------:R-:W-:-:S04]  /*0400*/  FMUL R4, R4, 0.00390625 ;  /* 0x3b80000004047820 */ /* 0x000fc80000400000 */
[--C-:B------:R-:W-:Y:S01]  /*0410*/  FADD R7, R9, -R4.reuse ;  /* 0x8000000409077221 */ /* 0x100fe20000000000 */
[----:B------:R-:W-:-:S03]  /*0420*/  FADD R0, R8, -R4 ;  /* 0x8000000408007221 */ /* 0x000fc60000000000 */
[----:B------:R-:W-:Y:S01]  /*0430*/  FMUL R17, R7, R7 ;  /* 0x0000000707117220 */ /* 0x000fe20000400000 */
[----:B------:R-:W-:-:S03]  /*0440*/  FADD R7, R10, -R4 ;  /* 0x800000040a077221 */ /* 0x000fc60000000000 */
[----:B------:R-:W-:Y:S01]  /*0450*/  FFMA R16, R0, R0, R17 ;  /* 0x0000000000107223 */ /* 0x000fe20000000011 */
[----:B------:R-:W-:-:S03]  /*0460*/  FADD R0, R11, -R4 ;  /* 0x800000040b007221 */ /* 0x000fc60000000000 */
[----:B------:R-:W-:-:S04]  /*0470*/  FFMA R7, R7, R7, R16 ;  /* 0x0000000707077223 */ /* 0x000fc80000000010 */
[----:B------:R-:W-:-:S05]  /*0480*/  FFMA R7, R0, R0, R7 ;  /* 0x0000000000077223 */ /* 0x000fca0000000007 */
        /* <DEDUP_REMOVED lines=8> */
[----:B------:R-:W1:Y:S02]  /*0510*/  SHFL.BFLY PT, R16, R19, 0x1, 0x1f ;  /* 0x0c201f0013107f89 */ /* 0x000e6400000e0000 */
[----:B-1----:R-:W-:Y:S01]  /*0520*/  FADD R18, R19, R16 ;  /* 0x0000001013127221 */ /* 0x002fe20000000000 */
[----:B------:R-:W-:Y:S01]  /*0530*/  BAR.SYNC.DEFER_BLOCKING 0x0 ;  /* 0x0000000000007b1d */ /* 0x000fe20000010000 */
[----:B------:R-:W-:-:S07]  /*0540*/  HFMA2.MMA R19, -RZ, RZ, 0.9375, 0 ;  /* 0x3b800000ff137435 */ /* 0x000fce00000001ff */
[----:B------:R-:W1:Y:S01]  /*0550*/  LDC.64 R16, c[0x0][0x230] ;  /* 0x00008c00ff107b82 */ /* 0x000e620000000a00 */
[----:B------:R-:W-:Y:S07]  /*0560*/  @!P1 STS [R5+UR4], R18 ;  /* 0x0000001205009988 */ /* 0x000fee0008000804 */
[----:B------:R-:W-:Y:S06]  /*0570*/  BAR.SYNC.DEFER_BLOCKING 0x0 ;  /* 0x0000000000007b1d */ /* 0x000fec0000010000 */
[----:B------:R-:W2:Y:S04]  /*0580*/  @!P2 LDS R14, [R13+UR4] ;  /* 0x000000040d0ea984 */ /* 0x000ea80008000800 */
[----:B--2---:R-:W2:Y:S02]  /*0590*/  SHFL.BFLY PT, R7, R14, 0x1, 0x1f ;  /* 0x0c201f000e077f89 */ /* 0x004ea400000e0000 */
[----:B--2---:R-:W-:-:S02]  /*05a0*/  FADD R0, R14, R7 ;  /* 0x000000070e007221 */ /* 0x004fc40000000000 */
[----:B------:R-:W2:Y:S03]  /*05b0*/  LDC.64 R6, c[0x0][0x218] ;  /* 0x00008600ff067b82 */ /* 0x000ea60000000a00 */
[----:B------:R1:W-:Y:S05]  /*05c0*/  @P0 STS [R13+UR4], R0 ;  /* 0x000000000d000988 */ /* 0x0003ea0008000804 */
[----:B------:R-:W-:Y:S06]  /*05d0*/  BAR.SYNC.DEFER_BLOCKING 0x0 ;  /* 0x0000000000007b1d */ /* 0x000fec0000010000 */
[----:B------:R-:W3:Y:S04]  /*05e0*/  LDS R20, [UR4] ;  /* 0x00000004ff147984 */ /* 0x000ee80008000800 */
[----:B------:R4:W-:Y:S01]  /*05f0*/  STG.E.128 desc[UR6][R2.64], R8 ;  /* 0x0000000802007986 */ /* 0x0009e2000c101d06 */
[----:B------:R-:W-:Y:S01]  /*0600*/  BAR.SYNC.DEFER_BLOCKING 0x0 ;  /* 0x0000000000007b1d */ /* 0x000fe20000010000 */
[----:B------:R-:W-:Y:S01]  /*0610*/  LOP3.LUT P0, RZ, R15, 0x3f, RZ, 0xc0, !PT ;  /* 0x0000003f0fff7812 */ /* 0x000fe2000780c0ff */
[----:B--2---:R-:W-:-:S04]  /*0620*/  IMAD.WIDE R6, R12, 0x4, R6 ;  /* 0x000000040c067825 */ /* 0x004fc800078e0206 */
[----:B-1----:R-:W-:-:S04]  /*0630*/  IMAD.WIDE R12, R12, 0x4, R16 ;  /* 0x000000040c0c7825 */ /* 0x002fc800078e0210 */
[----:B---3--:R-:W-:-:S04]  /*0640*/  FADD R20, RZ, R20 ;  /* 0x00000014ff147221 */ /* 0x008fc80000000000 */
[----:B------:R-:W-:-:S04]  /*0650*/  FFMA R20, R20, R19, 9.9999999747524270788e-07 ;  /* 0x358637bd14147423 */ /* 0x000fc80000000013 */
[----:B------:R-:W1:Y:S02]  /*0660*/  MUFU.RSQ R5, R20 ;  /* 0x0000001400057308 */ /* 0x000e640000001400 */
[----:B-1----:R4:W-:Y:S01]  /*0670*/  @!P0 STG.E desc[UR6][R6.64], R5 ;  /* 0x0000000506008986 */ /* 0x0029e2000c101906 */
[----:B------:R-:W-:Y:S05]  /*0680*/  @P0 EXIT ;  /* 0x000000000000094d */ /* 0x000fea0003800000 */
[----:B------:R-:W-:Y:S01]  /*0690*/  STG.E desc[UR6][R12.64], R4 ;  /* 0x000000040c007986 */ /* 0x000fe2000c101906 */
[----:B------:R-:W-:Y:S05]  /*06a0*/  EXIT ;  /* 0x000000000000794d */ /* 0x000fea0003800000 */
.L_x_0:
[----:B------:R-:W-:-:S00]  /*06b0*/  BRA `(.L_x_0) ;  /* 0xfffffffc00fc7947 */ /* 0x000fc0000383ffff */
[----:B------:R-:W-:-:S00]  /*06c0*/  NOP ;  /* 0x0000000000007918 */ /* 0x000fc00000000000 */
        /* <DEDUP_REMOVED lines=11> */
.L_x_1:


//--------------------- .nv.global.init           --------------------------
	.section	.nv.global.init,"aw",@progbits
.nv.global.init:
	.type		_$_str,@object
	.size		_$_str,(.L_0 - _$_str)
_$_str:
        /*0000*/ 	.byte	0x5f, 0x5f, 0x43, 0x55, 0x44, 0x41, 0x5f, 0x46, 0x54, 0x5a, 0x00
.L_0:


//--------------------- .nv.shared.triton_per_fused_add_convolution_native_group_norm_30 --------------------------
	.section	.nv.shared.triton_per_fused_add_convolution_native_group_norm_30,"aw",@nobits
	.sectionflags	@""
	.align	16
	.zero		1024


//--------------------- .nv.constant0.triton_per_fused_add_convolution_native_group_norm_30 --------------------------
	.section	.nv.constant0.triton_per_fused_add_convolution_native_group_norm_30,"a",@progbits
	.sectionflags	@""
	.align	4
.nv.constant0.triton_per_fused_add_convolution_native_group_norm_30:
	.zero		576
